//
// Generated by NVIDIA NVVM Compiler
//
// Compiler Build ID: CL-36424714
// Cuda compilation tools, release 13.0, V13.0.88
// Based on NVVM 20.0.0
//

.version 9.0
.target sm_100
.address_size 64

	// .globl	_Z20PierwszaCzyZlozona23PyPb

.visible .entry _Z20PierwszaCzyZlozona23PyPb(
	.param .u64 .ptr .align 1 _Z20PierwszaCzyZlozona23PyPb_param_0,
	.param .u64 .ptr .align 1 _Z20PierwszaCzyZlozona23PyPb_param_1
)
{
	.reg .pred 	%p<3>;
	.reg .b16 	%rs<2>;
	.reg .b32 	%r<6>;
	.reg .b64 	%rd<12>;

	ld.param.u64 	%rd7, [_Z20PierwszaCzyZlozona23PyPb_param_0];
	ld.param.u64 	%rd6, [_Z20PierwszaCzyZlozona23PyPb_param_1];
	cvta.to.global.u64 	%rd8, %rd7;
	mov.u32 	%r1, %tid.x;
	ld.global.u64 	%rd1, [%rd8];
	add.s32 	%r2, %r1, 2;
	cvt.u64.u32 	%rd2, %r2;
	and.b64  	%rd9, %rd1, -4294967296;
	setp.ne.s64 	%p1, %rd9, 0;
	@%p1 bra 	$L__BB0_2;
	cvt.u32.u64 	%r3, %rd2;
	cvt.u32.u64 	%r4, %rd1;
	rem.u32 	%r5, %r4, %r3;
	cvt.u64.u32 	%rd11, %r5;
	bra.uni 	$L__BB0_3;
$L__BB0_2:
	rem.u64 	%rd11, %rd1, %rd2;
$L__BB0_3:
	setp.ne.s64 	%p2, %rd11, 0;
	@%p2 bra 	$L__BB0_5;
	cvta.to.global.u64 	%rd10, %rd6;
	mov.b16 	%rs1, 0;
	st.global.u8 	[%rd10], %rs1;
$L__BB0_5:
	ret;

}
	// .globl	_Z18PierwszaCzyZlozonaPyPbS_
.visible .entry _Z18PierwszaCzyZlozonaPyPbS_(
	.param .u64 .ptr .align 1 _Z18PierwszaCzyZlozonaPyPbS__param_0,
	.param .u64 .ptr .align 1 _Z18PierwszaCzyZlozonaPyPbS__param_1,
	.param .u64 .ptr .align 1 _Z18PierwszaCzyZlozonaPyPbS__param_2
)
{
	.reg .pred 	%p<5>;
	.reg .b16 	%rs<3>;
	.reg .b32 	%r<11>;
	.reg .b64 	%rd<29>;

	ld.param.u64 	%rd15, [_Z18PierwszaCzyZlozonaPyPbS__param_0];
	ld.param.u64 	%rd16, [_Z18PierwszaCzyZlozonaPyPbS__param_1];
	ld.param.u64 	%rd17, [_Z18PierwszaCzyZlozonaPyPbS__param_2];
	cvta.to.global.u64 	%rd1, %rd16;
	cvta.to.global.u64 	%rd2, %rd15;
	cvta.to.global.u64 	%rd18, %rd17;
	mov.u32 	%r1, %tid.x;
	mov.u32 	%r2, %ntid.x;
	mov.u32 	%r3, %ctaid.x;
	mad.lo.s32 	%r4, %r2, %r3, %r1;
	cvt.u64.u32 	%rd19, %r4;
	ld.global.u64 	%rd20, [%rd18];
	add.s64 	%rd21, %rd20, %rd19;
	mul.lo.s64 	%rd3, %rd21, 6;
	ld.global.u64 	%rd27, [%rd2];
	add.s64 	%rd5, %rd3, 5;
	or.b64  	%rd22, %rd27, %rd5;
	and.b64  	%rd23, %rd22, -4294967296;
	setp.ne.s64 	%p1, %rd23, 0;
	@%p1 bra 	$L__BB1_2;
	cvt.u32.u64 	%r5, %rd5;
	cvt.u32.u64 	%r6, %rd27;
	rem.u32 	%r7, %r6, %r5;
	cvt.u64.u32 	%rd26, %r7;
	bra.uni 	$L__BB1_3;
$L__BB1_2:
	rem.u64 	%rd26, %rd27, %rd5;
$L__BB1_3:
	setp.ne.s64 	%p2, %rd26, 0;
	@%p2 bra 	$L__BB1_5;
	mov.b16 	%rs1, 0;
	st.global.u8 	[%rd1], %rs1;
	ld.global.u64 	%rd27, [%rd2];
$L__BB1_5:
	add.s64 	%rd11, %rd3, 7;
	or.b64  	%rd24, %rd27, %rd11;
	and.b64  	%rd25, %rd24, -4294967296;
	setp.ne.s64 	%p3, %rd25, 0;
	@%p3 bra 	$L__BB1_7;
	cvt.u32.u64 	%r8, %rd11;
	cvt.u32.u64 	%r9, %rd27;
	rem.u32 	%r10, %r9, %r8;
	cvt.u64.u32 	%rd28, %r10;
	bra.uni 	$L__BB1_8;
$L__BB1_7:
	rem.u64 	%rd28, %rd27, %rd11;
$L__BB1_8:
	setp.ne.s64 	%p4, %rd28, 0;
	@%p4 bra 	$L__BB1_10;
	mov.b16 	%rs2, 0;
	st.global.u8 	[%rd1], %rs2;
$L__BB1_10:
	ret;

}


// ===== COMPILED SASS (sm_100) =====

	.target	sm_100

	.elftype	@"ET_EXEC"


//--------------------- .note.nv.tkinfo           --------------------------
	.section	.note.nv.tkinfo,"",@"SHT_NOTE"
	.sectionflags	@"SHF_NOTE_NV_TKINFO"
	.tkinfo
        /*0018*/ 	.word	0x00000002
        /*0030*/ 	.string	""
        /*0030*/ 	.string	"ptxas"
        /*0030*/ 	.string	"Cuda compilation tools, release 13.0, V13.0.88"
        /*0030*/ 	.string	"Build cuda_13.0.r13.0/compiler.36424714_0"
        /*0030*/ 	.string	"-arch sm_100 -m 64 "



//--------------------- .note.nv.cuinfo           --------------------------
	.section	.note.nv.cuinfo,"",@"SHT_NOTE"
	.sectionflags	@"SHF_NOTE_NV_CUINFO"
        /*0018*/ 	.short	0x0002
        /*001a*/ 	.short	0x0064
        /*001c*/ 	.short	0x0082
	.zero		2


//--------------------- .nv.info                  --------------------------
	.section	.nv.info,"",@"SHT_CUDA_INFO"
	.align	4


	//----- nvinfo : EIATTR_REGCOUNT
	.align		4
        /*0000*/ 	.byte	0x04, 0x2f
        /*0002*/ 	.short	(.L_1 - .L_0)
	.align		4
.L_0:
        /*0004*/ 	.word	index@(_Z20PierwszaCzyZlozona23PyPb)
        /*0008*/ 	.word	0x00000012


	//----- nvinfo : EIATTR_FRAME_SIZE
	.align		4
.L_1:
        /*000c*/ 	.byte	0x04, 0x11
        /*000e*/ 	.short	(.L_3 - .L_2)
	.align		4
.L_2:
        /*0010*/ 	.word	index@($__internal_1_$__cuda_sm20_rem_u64)
        /*0014*/ 	.word	0x00000000


	//----- nvinfo : EIATTR_FRAME_SIZE
	.align		4
.L_3:
        /*0018*/ 	.byte	0x04, 0x11
        /*001a*/ 	.short	(.L_5 - .L_4)
	.align		4
.L_4:
        /*001c*/ 	.word	index@(_Z20PierwszaCzyZlozona23PyPb)
        /*0020*/ 	.word	0x00000000


	//----- nvinfo : EIATTR_REGCOUNT
	.align		4
.L_5:
        /*0024*/ 	.byte	0x04, 0x2f
        /*0026*/ 	.short	(.L_7 - .L_6)
	.align		4
.L_6:
        /*0028*/ 	.word	index@(_Z18PierwszaCzyZlozonaPyPbS_)
        /*002c*/ 	.word	0x00000016


	//----- nvinfo : EIATTR_FRAME_SIZE
	.align		4
.L_7:
        /*0030*/ 	.byte	0x04, 0x11
        /*0032*/ 	.short	(.L_9 - .L_8)
	.align		4
.L_8:
        /*0034*/ 	.word	index@($__internal_0_$__cuda_sm20_rem_u64)
        /*0038*/ 	.word	0x00000000


	//----- nvinfo : EIATTR_FRAME_SIZE
	.align		4
.L_9:
        /*003c*/ 	.byte	0x04, 0x11
        /*003e*/ 	.short	(.L_11 - .L_10)
	.align		4
.L_10:
        /*0040*/ 	.word	index@(_Z18PierwszaCzyZlozonaPyPbS_)
        /*0044*/ 	.word	0x00000000


	//----- nvinfo : EIATTR_MIN_STACK_SIZE
	.align		4
.L_11:
        /*0048*/ 	.byte	0x04, 0x12
        /*004a*/ 	.short	(.L_13 - .L_12)
	.align		4
.L_12:
        /*004c*/ 	.word	index@(_Z18PierwszaCzyZlozonaPyPbS_)
        /*0050*/ 	.word	0x00000000


	//----- nvinfo : EIATTR_MIN_STACK_SIZE
	.align		4
.L_13:
        /*0054*/ 	.byte	0x04, 0x12
        /*0056*/ 	.short	(.L_15 - .L_14)
	.align		4
.L_14:
        /*0058*/ 	.word	index@(_Z20PierwszaCzyZlozona23PyPb)
        /*005c*/ 	.word	0x00000000
.L_15:


//--------------------- .nv.compat                --------------------------
	.section	.nv.compat,"",@"SHT_CUDA_COMPAT_INFO"
	.align	4
        /*0000*/ 	.byte	0x02, 0x09, 0x00, 0x00, 0x02, 0x02, 0x01, 0x00, 0x02, 0x05, 0x05, 0x00, 0x03, 0x07, 0x01, 0x01
        /*0010*/ 	.byte	0x02, 0x03, 0x00, 0x00, 0x02, 0x06, 0x01, 0x00, 0x04, 0x0b, 0x08, 0x00, 0x09, 0x00, 0x00, 0x00
        /*0020*/ 	.byte	0x00, 0x00, 0x00, 0x00


//--------------------- .nv.info._Z18PierwszaCzyZlozonaPyPbS_ --------------------------
	.section	.nv.info._Z18PierwszaCzyZlozonaPyPbS_,"",@"SHT_CUDA_INFO"
	.sectionflags	@""
	.align	4


	//----- nvinfo : EIATTR_CUDA_API_VERSION
	.align		4
        /*0000*/ 	.byte	0x04, 0x37
        /*0002*/ 	.short	(.L_17 - .L_16)
.L_16:
        /*0004*/ 	.word	0x00000082


	//----- nvinfo : EIATTR_KPARAM_INFO
	.align		4
.L_17:
        /*0008*/ 	.byte	0x04, 0x17
        /*000a*/ 	.short	(.L_19 - .L_18)
.L_18:
        /*000c*/ 	.word	0x00000000
        /*0010*/ 	.short	0x0002
        /*0012*/ 	.short	0x0010
        /*0014*/ 	.byte	0x00, 0xf5, 0x21, 0x00


	//----- nvinfo : EIATTR_KPARAM_INFO
	.align		4
.L_19:
        /*0018*/ 	.byte	0x04, 0x17
        /*001a*/ 	.short	(.L_21 - .L_20)
.L_20:
        /*001c*/ 	.word	0x00000000
        /*0020*/ 	.short	0x0001
        /*0022*/ 	.short	0x0008
        /*0024*/ 	.byte	0x00, 0xf5, 0x21, 0x00


	//----- nvinfo : EIATTR_KPARAM_INFO
	.align		4
.L_21:
        /*0028*/ 	.byte	0x04, 0x17
        /*002a*/ 	.short	(.L_23 - .L_22)
.L_22:
        /*002c*/ 	.word	0x00000000
        /*0030*/ 	.short	0x0000
        /*0032*/ 	.short	0x0000
        /*0034*/ 	.byte	0x00, 0xf5, 0x21, 0x00


	//----- nvinfo : EIATTR_SPARSE_MMA_MASK
	.align		4
.L_23:
        /*0038*/ 	.byte	0x03, 0x50
        /*003a*/ 	.short	0x0000


	//----- nvinfo : EIATTR_MAXREG_COUNT
	.align		4
        /*003c*/ 	.byte	0x03, 0x1b
        /*003e*/ 	.short	0x00ff


	//----- nvinfo : EIATTR_MERCURY_ISA_VERSION
	.align		4
        /*0040*/ 	.byte	0x03, 0x5f
        /*0042*/ 	.short	0x0101


	//----- nvinfo : EIATTR_VRC_CTA_INIT_COUNT
	.align		4
        /*0044*/ 	.byte	0x02, 0x4a
	.zero		1
	.zero		1


	//----- nvinfo : EIATTR_EXIT_INSTR_OFFSETS
	.align		4
        /*0048*/ 	.byte	0x04, 0x1c
        /*004a*/ 	.short	(.L_25 - .L_24)


	//   ....[0]....
.L_24:
        /*004c*/ 	.word	0x00000560


	//   ....[1]....
        /*0050*/ 	.word	0x00000590


	//----- nvinfo : EIATTR_CRS_STACK_SIZE
	.align		4
.L_25:
        /*0054*/ 	.byte	0x04, 0x1e
        /*0056*/ 	.short	(.L_27 - .L_26)
.L_26:
        /*0058*/ 	.word	0x00000000


	//----- nvinfo : EIATTR_CBANK_PARAM_SIZE
	.align		4
.L_27:
        /*005c*/ 	.byte	0x03, 0x19
        /*005e*/ 	.short	0x0018


	//----- nvinfo : EIATTR_PARAM_CBANK
	.align		4
        /*0060*/ 	.byte	0x04, 0x0a
        /*0062*/ 	.short	(.L_29 - .L_28)
	.align		4
.L_28:
        /*0064*/ 	.word	index@(.nv.constant0._Z18PierwszaCzyZlozonaPyPbS_)
        /*0068*/ 	.short	0x0380
        /*006a*/ 	.short	0x0018


	//----- nvinfo : EIATTR_SW_WAR
	.align		4
.L_29:
        /*006c*/ 	.byte	0x04, 0x36
        /*006e*/ 	.short	(.L_31 - .L_30)
.L_30:
        /*0070*/ 	.word	0x00000008
.L_31:


//--------------------- .nv.info._Z20PierwszaCzyZlozona23PyPb --------------------------
	.section	.nv.info._Z20PierwszaCzyZlozona23PyPb,"",@"SHT_CUDA_INFO"
	.sectionflags	@""
	.align	4


	//----- nvinfo : EIATTR_CUDA_API_VERSION
	.align		4
        /*0000*/ 	.byte	0x04, 0x37
        /*0002*/ 	.short	(.L_33 - .L_32)
.L_32:
        /*0004*/ 	.word	0x00000082


	//----- nvinfo : EIATTR_KPARAM_INFO
	.align		4
.L_33:
        /*0008*/ 	.byte	0x04, 0x17
        /*000a*/ 	.short	(.L_35 - .L_34)
.L_34:
        /*000c*/ 	.word	0x00000000
        /*0010*/ 	.short	0x0001
        /*0012*/ 	.short	0x0008
        /*0014*/ 	.byte	0x00, 0xf5, 0x21, 0x00


	//----- nvinfo : EIATTR_KPARAM_INFO
	.align		4
.L_35:
        /*0018*/ 	.byte	0x04, 0x17
        /*001a*/ 	.short	(.L_37 - .L_36)
.L_36:
        /*001c*/ 	.word	0x00000000
        /*0020*/ 	.short	0x0000
        /*0022*/ 	.short	0x0000
        /*0024*/ 	.byte	0x00, 0xf5, 0x21, 0x00


	//----- nvinfo : EIATTR_SPARSE_MMA_MASK
	.align		4
.L_37:
        /*0028*/ 	.byte	0x03, 0x50
        /*002a*/ 	.short	0x0000


	//----- nvinfo : EIATTR_MAXREG_COUNT
	.align		4
        /*002c*/ 	.byte	0x03, 0x1b
        /*002e*/ 	.short	0x00ff


	//----- nvinfo : EIATTR_MERCURY_ISA_VERSION
	.align		4
        /*0030*/ 	.byte	0x03, 0x5f
        /*0032*/ 	.short	0x0101


	//----- nvinfo : EIATTR_VRC_CTA_INIT_COUNT
	.align		4
        /*0034*/ 	.byte	0x02, 0x4a
	.zero		1
	.zero		1


	//----- nvinfo : EIATTR_EXIT_INSTR_OFFSETS
	.align		4
        /*0038*/ 	.byte	0x04, 0x1c
        /*003a*/ 	.short	(.L_39 - .L_38)


	//   ....[0]....
.L_38:
        /*003c*/ 	.word	0x00000200


	//   ....[1]....
        /*0040*/ 	.word	0x00000230


	//----- nvinfo : EIATTR_CRS_STACK_SIZE
	.align		4
.L_39:
        /*0044*/ 	.byte	0x04, 0x1e
        /*0046*/ 	.short	(.L_41 - .L_40)
.L_40:
        /*0048*/ 	.word	0x00000000


	//----- nvinfo : EIATTR_CBANK_PARAM_SIZE
	.align		4
.L_41:
        /*004c*/ 	.byte	0x03, 0x19
        /*004e*/ 	.short	0x0010


	//----- nvinfo : EIATTR_PARAM_CBANK
	.align		4
        /*0050*/ 	.byte	0x04, 0x0a
        /*0052*/ 	.short	(.L_43 - .L_42)
	.align		4
.L_42:
        /*0054*/ 	.word	index@(.nv.constant0._Z20PierwszaCzyZlozona23PyPb)
        /*0058*/ 	.short	0x0380
        /*005a*/ 	.short	0x0010


	//----- nvinfo : EIATTR_SW_WAR
	.align		4
.L_43:
        /*005c*/ 	.byte	0x04, 0x36
        /*005e*/ 	.short	(.L_45 - .L_44)
.L_44:
        /*0060*/ 	.word	0x00000008
.L_45:


//--------------------- .nv.callgraph             --------------------------
	.section	.nv.callgraph,"",@"SHT_CUDA_CALLGRAPH"
	.align	4
	.sectionentsize	8
	.align		4
        /*0000*/ 	.word	0x00000000
	.align		4
        /*0004*/ 	.word	0xffffffff
	.align		4
        /*0008*/ 	.word	0x00000000
	.align		4
        /*000c*/ 	.word	0xfffffffe
	.align		4
        /*0010*/ 	.word	0x00000000
	.align		4
        /*0014*/ 	.word	0xfffffffd
	.align		4
        /*0018*/ 	.word	0x00000000
	.align		4
        /*001c*/ 	.word	0xfffffffc


//--------------------- .text._Z18PierwszaCzyZlozonaPyPbS_ --------------------------
	.section	.text._Z18PierwszaCzyZlozonaPyPbS_,"ax",@progbits
	.align	128
        .global         _Z18PierwszaCzyZlozonaPyPbS_
        .type           _Z18PierwszaCzyZlozonaPyPbS_,@function
        .size           _Z18PierwszaCzyZlozonaPyPbS_,(.L_x_9 - _Z18PierwszaCzyZlozonaPyPbS_)
        .other          _Z18PierwszaCzyZlozonaPyPbS_,@"STO_CUDA_ENTRY STV_DEFAULT"
_Z18PierwszaCzyZlozonaPyPbS_:
.text._Z18PierwszaCzyZlozonaPyPbS_:
[----:B------:R-:W-:Y:S08]  /*0000*/  LDC R1, c[0x0][0x37c] ;  /* 0x0000df00ff017b82 */ /* 0x000ff00000000800 */
[----:B------:R-:W0:Y:S01]  /*0010*/  LDC.64 R6, c[0x0][0x390] ;  /* 0x0000e400ff067b82 */ /* 0x000e220000000a00 */
[----:B------:R-:W0:Y:S07]  /*0020*/  LDCU.64 UR4, c[0x0][0x358] ;  /* 0x00006b00ff0477ac */ /* 0x000e2e0008000a00 */
[----:B------:R-:W1:Y:S01]  /*0030*/  LDC.64 R2, c[0x0][0x380] ;  /* 0x0000e000ff027b82 */ /* 0x000e620000000a00 */
[----:B0-----:R-:W2:Y:S04]  /*0040*/  LDG.E.64 R6, desc[UR4][R6.64] ;  /* 0x0000000406067981 */ /* 0x001ea8000c1e1b00 */
[----:B-1----:R-:W3:Y:S01]  /*0050*/  LDG.E.64 R2, desc[UR4][R2.64] ;  /* 0x0000000402027981 */ /* 0x002ee2000c1e1b00 */
[----:B------:R-:W0:Y:S01]  /*0060*/  LDCU UR6, c[0x0][0x360] ;  /* 0x00006c00ff0677ac */ /* 0x000e220008000800 */
[----:B------:R-:W-:Y:S01]  /*0070*/  BSSY.RECONVERGENT B0, `(.L_x_0) ;  /* 0x0000027000007945 */ /* 0x000fe20003800200 */
[----:B------:R-:W0:Y:S01]  /*0080*/  S2R R5, SR_TID.X ;  /* 0x0000000000057919 */ /* 0x000e220000002100 */
[----:B------:R-:W0:Y:S02]  /*0090*/  S2R R0, SR_CTAID.X ;  /* 0x0000000000007919 */ /* 0x000e240000002500 */
[----:B0-----:R-:W-:-:S05]  /*00a0*/  IMAD R5, R0, UR6, R5 ;  /* 0x0000000600057c24 */ /* 0x001fca000f8e0205 */
[----:B--2---:R-:W-:-:S05]  /*00b0*/  IADD3 R5, P0, PT, R5, R6, RZ ;  /* 0x0000000605057210 */ /* 0x004fca0007f1e0ff */
[----:B------:R-:W-:Y:S02]  /*00c0*/  IMAD.X R0, RZ, RZ, R7, P0 ;  /* 0x000000ffff007224 */ /* 0x000fe400000e0607 */
[----:B------:R-:W-:-:S04]  /*00d0*/  IMAD.WIDE.U32 R4, R5, 0x6, RZ ;  /* 0x0000000605047825 */ /* 0x000fc800078e00ff */
[----:B------:R-:W-:Y:S01]  /*00e0*/  IMAD R9, R0, 0x6, RZ ;  /* 0x0000000600097824 */ /* 0x000fe200078e02ff */
[----:B------:R-:W-:-:S03]  /*00f0*/  IADD3 R10, P0, PT, R4, 0x5, RZ ;  /* 0x00000005040a7810 */ /* 0x000fc60007f1e0ff */
[----:B------:R-:W-:-:S04]  /*0100*/  IMAD.IADD R0, R5, 0x1, R9 ;  /* 0x0000000105007824 */ /* 0x000fc800078e0209 */
[----:B------:R-:W-:-:S05]  /*0110*/  IMAD.X R7, RZ, RZ, R0, P0 ;  /* 0x000000ffff077224 */ /* 0x000fca00000e0600 */
[----:B---3--:R-:W-:-:S04]  /*0120*/  LOP3.LUT R6, R3, R7, RZ, 0xfc, !PT ;  /* 0x0000000703067212 */ /* 0x008fc800078efcff */
[----:B------:R-:W-:-:S13]  /*0130*/  ISETP.NE.U32.AND P0, PT, R6, RZ, PT ;  /* 0x000000ff0600720c */ /* 0x000fda0003f05070 */
[----:B------:R-:W-:Y:S05]  /*0140*/  @P0 BRA `(.L_x_1) ;  /* 0x0000000000500947 */ /* 0x000fea0003800000 */
[----:B------:R-:W0:Y:S01]  /*0150*/  I2F.U32.RP R8, R10 ;  /* 0x0000000a00087306 */ /* 0x000e220000209000 */
[----:B------:R-:W-:-:S07]  /*0160*/  ISETP.NE.U32.AND P1, PT, R10, RZ, PT ;  /* 0x000000ff0a00720c */ /* 0x000fce0003f25070 */
[----:B0-----:R-:W0:Y:S02]  /*0170*/  MUFU.RCP R8, R8 ;  /* 0x0000000800087308 */ /* 0x001e240000001000 */
[----:B0-----:R-:W-:-:S06]  /*0180*/  IADD3 R6, PT, PT, R8, 0xffffffe, RZ ;  /* 0x0ffffffe08067810 */ /* 0x001fcc0007ffe0ff */
[----:B------:R0:W1:Y:S02]  /*0190*/  F2I.FTZ.U32.TRUNC.NTZ R7, R6 ;  /* 0x0000000600077305 */ /* 0x000064000021f000 */
[----:B0-----:R-:W-:Y:S02]  /*01a0*/  IMAD.MOV.U32 R6, RZ, RZ, RZ ;  /* 0x000000ffff067224 */ /* 0x001fe400078e00ff */
[----:B-1----:R-:W-:-:S04]  /*01b0*/  IMAD.MOV R9, RZ, RZ, -R7 ;  /* 0x000000ffff097224 */ /* 0x002fc800078e0a07 */
[----:B------:R-:W-:-:S04]  /*01c0*/  IMAD R9, R9, R10, RZ ;  /* 0x0000000a09097224 */ /* 0x000fc800078e02ff */
[----:B------:R-:W-:-:S06]  /*01d0*/  IMAD.HI.U32 R7, R7, R9, R6 ;  /* 0x0000000907077227 */ /* 0x000fcc00078e0006 */
[----:B------:R-:W-:-:S04]  /*01e0*/  IMAD.HI.U32 R7, R7, R2, RZ ;  /* 0x0000000207077227 */ /* 0x000fc800078e00ff */
[----:B------:R-:W-:-:S04]  /*01f0*/  IMAD.MOV R7, RZ, RZ, -R7 ;  /* 0x000000ffff077224 */ /* 0x000fc800078e0a07 */
[----:B------:R-:W-:-:S05]  /*0200*/  IMAD R7, R10, R7, R2 ;  /* 0x000000070a077224 */ /* 0x000fca00078e0202 */
[----:B------:R-:W-:-:S13]  /*0210*/  ISETP.GE.U32.AND P0, PT, R7, R10, PT ;  /* 0x0000000a0700720c */ /* 0x000fda0003f06070 */
[----:B------:R-:W-:-:S04]  /*0220*/  @P0 IADD3 R7, PT, PT, R7, -R10, RZ ;  /* 0x8000000a07070210 */ /* 0x000fc80007ffe0ff */
[----:B------:R-:W-:-:S13]  /*0230*/  ISETP.GE.U32.AND P0, PT, R7, R10, PT ;  /* 0x0000000a0700720c */ /* 0x000fda0003f06070 */
[----:B------:R-:W-:Y:S01]  /*0240*/  @P0 IMAD.IADD R7, R7, 0x1, -R10 ;  /* 0x0000000107070824 */ /* 0x000fe200078e0a0a */
[----:B------:R-:W-:-:S04]  /*0250*/  @!P1 LOP3.LUT R7, RZ, R10, RZ, 0x33, !PT ;  /* 0x0000000aff079212 */ /* 0x000fc800078e33ff */
[----:B------:R-:W-:-:S04]  /*0260*/  ISETP.NE.U32.AND P0, PT, R7, RZ, PT ;  /* 0x000000ff0700720c */ /* 0x000fc80003f05070 */
[----:B------:R-:W-:Y:S01]  /*0270*/  ISETP.NE.AND.EX P0, PT, RZ, RZ, PT, P0 ;  /* 0x000000ffff00720c */ /* 0x000fe20003f05300 */
[----:B------:R-:W-:-:S12]  /*0280*/  BRA `(.L_x_2) ;  /* 0x0000000000147947 */ /* 0x000fd80003800000 */
.L_x_1:
[----:B------:R-:W-:Y:S01]  /*0290*/  IMAD.MOV.U32 R8, RZ, RZ, R10 ;  /* 0x000000ffff087224 */ /* 0x000fe200078e000a */
[----:B------:R-:W-:-:S07]  /*02a0*/  MOV R6, 0x2c0 ;  /* 0x000002c000067802 */ /* 0x000fce0000000f00 */
[----:B------:R-:W-:Y:S05]  /*02b0*/  CALL.REL.NOINC `($__internal_0_$__cuda_sm20_rem_u64) ;  /* 0x0000000000b87944 */ /* 0x000fea0003c00000 */
[----:B------:R-:W-:-:S04]  /*02c0*/  ISETP.NE.U32.AND P0, PT, R8, RZ, PT ;  /* 0x000000ff0800720c */ /* 0x000fc80003f05070 */
[----:B------:R-:W-:-:S13]  /*02d0*/  ISETP.NE.AND.EX P0, PT, R9, RZ, PT, P0 ;  /* 0x000000ff0900720c */ /* 0x000fda0003f05300 */
.L_x_2:
[----:B------:R-:W-:Y:S05]  /*02e0*/  BSYNC.RECONVERGENT B0 ;  /* 0x0000000000007941 */ /* 0x000fea0003800200 */
.L_x_0:
[----:B------:R-:W0:Y:S08]  /*02f0*/  @!P0 LDC.64 R6, c[0x0][0x388] ;  /* 0x0000e200ff068b82 */ /* 0x000e300000000a00 */
[----:B------:R-:W1:Y:S01]  /*0300*/  @!P0 LDC.64 R8, c[0x0][0x380] ;  /* 0x0000e000ff088b82 */ /* 0x000e620000000a00 */
[----:B0-----:R0:W-:Y:S04]  /*0310*/  @!P0 STG.E.U8 desc[UR4][R6.64], RZ ;  /* 0x000000ff06008986 */ /* 0x0011e8000c101104 */
[----:B-1----:R1:W2:Y:S01]  /*0320*/  @!P0 LDG.E.64 R2, desc[UR4][R8.64] ;  /* 0x0000000408028981 */ /* 0x0022a2000c1e1b00 */
[----:B------:R-:W-:Y:S01]  /*0330*/  PLOP3.LUT P2, PT, PT, PT, PT, 0x8, 0x80 ;  /* 0x000000000080781c */ /* 0x000fe20003f4e170 */
[----:B------:R-:W-:Y:S01]  /*0340*/  BSSY.RECONVERGENT B0, `(.L_x_3) ;  /* 0x0000021000007945 */ /* 0x000fe20003800200 */
[----:B-1----:R-:W-:-:S05]  /*0350*/  IADD3 R8, P0, PT, R4, 0x7, RZ ;  /* 0x0000000704087810 */ /* 0x002fca0007f1e0ff */
[----:B------:R-:W-:-:S05]  /*0360*/  IMAD.X R10, RZ, RZ, R0, P0 ;  /* 0x000000ffff0a7224 */ /* 0x000fca00000e0600 */
[----:B--2---:R-:W-:-:S04]  /*0370*/  LOP3.LUT R0, R3, R10, RZ, 0xfc, !PT ;  /* 0x0000000a03007212 */ /* 0x004fc800078efcff */
[----:B------:R-:W-:-:S13]  /*0380*/  ISETP.NE.U32.AND P1, PT, R0, RZ, PT ;  /* 0x000000ff0000720c */ /* 0x000fda0003f25070 */
[----:B------:R-:W1:Y:S08]  /*0390*/  @!P1 I2F.U32.RP R0, R8 ;  /* 0x0000000800009306 */ /* 0x000e700000209000 */
[----:B-1----:R-:W1:Y:S02]  /*03a0*/  @!P1 MUFU.RCP R0, R0 ;  /* 0x0000000000009308 */ /* 0x002e640000001000 */
[----:B-1----:R-:W-:-:S06]  /*03b0*/  @!P1 IADD3 R4, PT, PT, R0, 0xffffffe, RZ ;  /* 0x0ffffffe00049810 */ /* 0x002fcc0007ffe0ff */
[----:B------:R1:W0:Y:S02]  /*03c0*/  @!P1 F2I.FTZ.U32.TRUNC.NTZ R5, R4 ;  /* 0x0000000400059305 */ /* 0x000224000021f000 */
[----:B-1----:R-:W-:Y:S02]  /*03d0*/  @!P1 IMAD.MOV.U32 R4, RZ, RZ, RZ ;  /* 0x000000ffff049224 */ /* 0x002fe400078e00ff */
[----:B0-----:R-:W-:-:S04]  /*03e0*/  IMAD.MOV R7, RZ, RZ, -R5 ;  /* 0x000000ffff077224 */ /* 0x001fc800078e0a05 */
[----:B------:R-:W-:-:S04]  /*03f0*/  @!P1 IMAD R7, R7, R8, RZ ;  /* 0x0000000807079224 */ /* 0x000fc800078e02ff */
[----:B------:R-:W-:-:S06]  /*0400*/  @!P1 IMAD.HI.U32 R5, R5, R7, R4 ;  /* 0x0000000705059227 */ /* 0x000fcc00078e0004 */
[----:B------:R-:W-:-:S04]  /*0410*/  @!P1 IMAD.HI.U32 R5, R5, R2, RZ ;  /* 0x0000000205059227 */ /* 0x000fc800078e00ff */
[----:B------:R-:W-:-:S04]  /*0420*/  @!P1 IMAD.MOV R5, RZ, RZ, -R5 ;  /* 0x000000ffff059224 */ /* 0x000fc800078e0a05 */
[----:B------:R-:W-:-:S05]  /*0430*/  @!P1 IMAD R5, R8, R5, R2 ;  /* 0x0000000508059224 */ /* 0x000fca00078e0202 */
[----:B------:R-:W-:-:S04]  /*0440*/  @!P1 ISETP.GE.U32.AND P0, PT, R5, R8, PT ;  /* 0x000000080500920c */ /* 0x000fc80003f06070 */
[----:B------:R-:W-:Y:S02]  /*0450*/  @!P1 PLOP3.LUT P2, PT, P0, PT, PT, 0x80, 0x8 ;  /* 0x000000000008981c */ /* 0x000fe4000074f070 */
[----:B------:R-:W-:-:S11]  /*0460*/  PLOP3.LUT P0, PT, PT, PT, PT, 0x8, 0x80 ;  /* 0x000000000080781c */ /* 0x000fd60003f0e170 */
[----:B------:R-:W-:-:S04]  /*0470*/  @P2 IADD3 R5, PT, PT, R5, -R8, RZ ;  /* 0x8000000805052210 */ /* 0x000fc80007ffe0ff */
[----:B------:R-:W-:-:S04]  /*0480*/  @!P1 ISETP.GE.U32.AND P2, PT, R5, R8, PT ;  /* 0x000000080500920c */ /* 0x000fc80003f46070 */
[----:B------:R-:W-:Y:S02]  /*0490*/  @!P1 PLOP3.LUT P0, PT, P2, PT, PT, 0x80, 0x8 ;  /* 0x000000000008981c */ /* 0x000fe4000170f070 */
[----:B------:R-:W-:-:S11]  /*04a0*/  ISETP.NE.U32.OR P2, PT, R8, RZ, P1 ;  /* 0x000000ff0800720c */ /* 0x000fd60000f45470 */
[----:B------:R-:W-:Y:S02]  /*04b0*/  @P0 IMAD.IADD R5, R5, 0x1, -R8 ;  /* 0x0000000105050824 */ /* 0x000fe400078e0a08 */
[----:B------:R-:W-:-:S04]  /*04c0*/  @!P2 LOP3.LUT R5, RZ, R8, RZ, 0x33, !PT ;  /* 0x00000008ff05a212 */ /* 0x000fc800078e33ff */
[----:B------:R-:W-:-:S04]  /*04d0*/  @!P1 ISETP.NE.U32.AND P0, PT, R5, RZ, PT ;  /* 0x000000ff0500920c */ /* 0x000fc80003f05070 */
[----:B------:R-:W-:Y:S01]  /*04e0*/  @!P1 ISETP.NE.AND.EX P0, PT, RZ, RZ, PT, P0 ;  /* 0x000000ffff00920c */ /* 0x000fe20003f05300 */
[----:B------:R-:W-:-:S12]  /*04f0*/  @!P1 BRA `(.L_x_4) ;  /* 0x0000000000149947 */ /* 0x000fd80003800000 */
[----:B------:R-:W-:Y:S01]  /*0500*/  IMAD.MOV.U32 R7, RZ, RZ, R10 ;  /* 0x000000ffff077224 */ /* 0x000fe200078e000a */
[----:B------:R-:W-:-:S07]  /*0510*/  MOV R6, 0x530 ;  /* 0x0000053000067802 */ /* 0x000fce0000000f00 */
[----:B------:R-:W-:Y:S05]  /*0520*/  CALL.REL.NOINC `($__internal_0_$__cuda_sm20_rem_u64) ;  /* 0x00000000001c7944 */ /* 0x000fea0003c00000 */
[----:B------:R-:W-:-:S04]  /*0530*/  ISETP.NE.U32.AND P0, PT, R8, RZ, PT ;  /* 0x000000ff0800720c */ /* 0x000fc80003f05070 */
[----:B------:R-:W-:-:S13]  /*0540*/  ISETP.NE.AND.EX P0, PT, R9, RZ, PT, P0 ;  /* 0x000000ff0900720c */ /* 0x000fda0003f05300 */
.L_x_4:
[----:B------:R-:W-:Y:S05]  /*0550*/  BSYNC.RECONVERGENT B0 ;  /* 0x0000000000007941 */ /* 0x000fea0003800200 */
.L_x_3:
[----:B------:R-:W-:Y:S05]  /*0560*/  @P0 EXIT ;  /* 0x000000000000094d */ /* 0x000fea0003800000 */
[----:B------:R-:W0:Y:S02]  /*0570*/  LDC.64 R2, c[0x0][0x388] ;  /* 0x0000e200ff027b82 */ /* 0x000e240000000a00 */
[----:B0-----:R-:W-:Y:S01]  /*0580*/  STG.E.U8 desc[UR4][R2.64], RZ ;  /* 0x000000ff02007986 */ /* 0x001fe2000c101104 */
[----:B------:R-:W-:Y:S05]  /*0590*/  EXIT ;  /* 0x000000000000794d */ /* 0x000fea0003800000 */
        .weak           $__internal_0_$__cuda_sm20_rem_u64
        .type           $__internal_0_$__cuda_sm20_rem_u64,@function
        .size           $__internal_0_$__cuda_sm20_rem_u64,(.L_x_9 - $__internal_0_$__cuda_sm20_rem_u64)
$__internal_0_$__cuda_sm20_rem_u64:
[----:B------:R-:W-:-:S06]  /*05a0*/  MOV R9, R7 ;  /* 0x0000000700097202 */ /* 0x000fcc0000000f00 */
[----:B------:R-:W0:Y:S08]  /*05b0*/  I2F.U64.RP R9, R8 ;  /* 0x0000000800097312 */ /* 0x000e300000309000 */
[----:B0-----:R-:W0:Y:S02]  /*05c0*/  MUFU.RCP R10, R9 ;  /* 0x00000009000a7308 */ /* 0x001e240000001000 */
[----:B0-----:R-:W-:-:S06]  /*05d0*/  VIADD R10, R10, 0x1ffffffe ;  /* 0x1ffffffe0a0a7836 */ /* 0x001fcc0000000000 */
[----:B------:R-:W0:Y:S02]  /*05e0*/  F2I.U64.TRUNC R10, R10 ;  /* 0x0000000a000a7311 */ /* 0x000e24000020d800 */
[----:B0-----:R-:W-:-:S04]  /*05f0*/  IMAD.WIDE.U32 R12, R10, R8, RZ ;  /* 0x000000080a0c7225 */ /* 0x001fc800078e00ff */
[----:B------:R-:W-:Y:S01]  /*0600*/  IMAD R13, R10, R7, R13 ;  /* 0x000000070a0d7224 */ /* 0x000fe200078e020d */
[----:B------:R-:W-:-:S03]  /*0610*/  IADD3 R15, P0, PT, RZ, -R12, RZ ;  /* 0x8000000cff0f7210 */ /* 0x000fc60007f1e0ff */
[----:B------:R-:W-:Y:S02]  /*0620*/  IMAD R13, R11, R8, R13 ;  /* 0x000000080b0d7224 */ /* 0x000fe400078e020d */
[----:B------:R-:W-:-:S04]  /*0630*/  IMAD.HI.U32 R12, R10, R15, RZ ;  /* 0x0000000f0a0c7227 */ /* 0x000fc800078e00ff */
[----:B------:R-:W-:Y:S01]  /*0640*/  IMAD.X R17, RZ, RZ, ~R13, P0 ;  /* 0x000000ffff117224 */ /* 0x000fe200000e0e0d */
[----:B------:R-:W-:-:S03]  /*0650*/  MOV R13, R10 ;  /* 0x0000000a000d7202 */ /* 0x000fc60000000f00 */
[-C--:B------:R-:W-:Y:S02]  /*0660*/  IMAD R19, R11, R17.reuse, RZ ;  /* 0x000000110b137224 */ /* 0x080fe400078e02ff */
[----:B------:R-:W-:-:S04]  /*0670*/  IMAD.WIDE.U32 R12, P0, R10, R17, R12 ;  /* 0x000000110a0c7225 */ /* 0x000fc8000780000c */
[----:B------:R-:W-:-:S04]  /*0680*/  IMAD.HI.U32 R9, R11, R17, RZ ;  /* 0x000000110b097227 */ /* 0x000fc800078e00ff */
[----:B------:R-:W-:-:S04]  /*0690*/  IMAD.HI.U32 R12, P1, R11, R15, R12 ;  /* 0x0000000f0b0c7227 */ /* 0x000fc8000782000c */
[----:B------:R-:W-:Y:S01]  /*06a0*/  IMAD.X R9, R9, 0x1, R11, P0 ;  /* 0x0000000109097824 */ /* 0x000fe200000e060b */
[----:B------:R-:W-:-:S04]  /*06b0*/  IADD3 R13, P2, PT, R19, R12, RZ ;  /* 0x0000000c130d7210 */ /* 0x000fc80007f5e0ff */
[----:B------:R-:W-:Y:S01]  /*06c0*/  IADD3.X R9, PT, PT, RZ, RZ, R9, P2, P1 ;  /* 0x000000ffff097210 */ /* 0x000fe200017e2409 */
[----:B------:R-:W-:-:S04]  /*06d0*/  IMAD.WIDE.U32 R10, R13, R8, RZ ;  /* 0x000000080d0a7225 */ /* 0x000fc800078e00ff */
[----:B------:R-:W-:Y:S01]  /*06e0*/  IMAD R11, R13, R7, R11 ;  /* 0x000000070d0b7224 */ /* 0x000fe200078e020b */
[----:B------:R-:W-:-:S03]  /*06f0*/  IADD3 R15, P0, PT, RZ, -R10, RZ ;  /* 0x8000000aff0f7210 */ /* 0x000fc60007f1e0ff */
[----:B------:R-:W-:Y:S02]  /*0700*/  IMAD R11, R9, R8, R11 ;  /* 0x00000008090b7224 */ /* 0x000fe400078e020b */
[----:B------:R-:W-:-:S04]  /*0710*/  IMAD.HI.U32 R12, R13, R15, RZ ;  /* 0x0000000f0d0c7227 */ /* 0x000fc800078e00ff */
[----:B------:R-:W-:Y:S02]  /*0720*/  IMAD.X R10, RZ, RZ, ~R11, P0 ;  /* 0x000000ffff0a7224 */ /* 0x000fe400000e0e0b */
[----:B------:R-:W-:Y:S02]  /*0730*/  IMAD.MOV.U32 R11, RZ, RZ, RZ ;  /* 0x000000ffff0b7224 */ /* 0x000fe400078e00ff */
[----:B------:R-:W-:-:S04]  /*0740*/  IMAD.WIDE.U32 R12, P0, R13, R10, R12 ;  /* 0x0000000a0d0c7225 */ /* 0x000fc8000780000c */
[C---:B------:R-:W-:Y:S02]  /*0750*/  IMAD R14, R9.reuse, R10, RZ ;  /* 0x0000000a090e7224 */ /* 0x040fe400078e02ff */
[----:B------:R-:W-:-:S04]  /*0760*/  IMAD.HI.U32 R13, P1, R9, R15, R12 ;  /* 0x0000000f090d7227 */ /* 0x000fc8000782000c */
[----:B------:R-:W-:Y:S01]  /*0770*/  IMAD.HI.U32 R10, R9, R10, RZ ;  /* 0x0000000a090a7227 */ /* 0x000fe200078e00ff */
[----:B------:R-:W-:-:S04]  /*0780*/  IADD3 R13, P2, PT, R14, R13, RZ ;  /* 0x0000000d0e0d7210 */ /* 0x000fc80007f5e0ff */
[----:B------:R-:W-:Y:S01]  /*0790*/  IADD3.X R9, PT, PT, R10, R9, RZ, P0, !PT ;  /* 0x000000090a097210 */ /* 0x000fe200007fe4ff */
[----:B------:R-:W-:-:S03]  /*07a0*/  IMAD.HI.U32 R10, R13, R2, RZ ;  /* 0x000000020d0a7227 */ /* 0x000fc600078e00ff */
[----:B------:R-:W-:Y:S01]  /*07b0*/  IADD3.X R9, PT, PT, RZ, RZ, R9, P2, P1 ;  /* 0x000000ffff097210 */ /* 0x000fe200017e2409 */
[----:B------:R-:W-:-:S04]  /*07c0*/  IMAD.WIDE.U32 R10, R13, R3, R10 ;  /* 0x000000030d0a7225 */ /* 0x000fc800078e000a */
[C---:B------:R-:W-:Y:S02]  /*07d0*/  IMAD R13, R9.reuse, R3, RZ ;  /* 0x00000003090d7224 */ /* 0x040fe400078e02ff */
[----:B------:R-:W-:-:S04]  /*07e0*/  IMAD.HI.U32 R10, P0, R9, R2, R10 ;  /* 0x00000002090a7227 */ /* 0x000fc8000780000a */
[----:B------:R-:W-:Y:S01]  /*07f0*/  IMAD.HI.U32 R9, R9, R3, RZ ;  /* 0x0000000309097227 */ /* 0x000fe200078e00ff */
[----:B------:R-:W-:-:S03]  /*0800*/  IADD3 R13, P1, PT, R13, R10, RZ ;  /* 0x0000000a0d0d7210 */ /* 0x000fc60007f3e0ff */
[----:B------:R-:W-:Y:S02]  /*0810*/  IMAD.X R9, RZ, RZ, R9, P0 ;  /* 0x000000ffff097224 */ /* 0x000fe400000e0609 */
[----:B------:R-:W-:-:S03]  /*0820*/  IMAD.WIDE.U32 R10, R13, R8, RZ ;  /* 0x000000080d0a7225 */ /* 0x000fc600078e00ff */
[----:B------:R-:W-:Y:S01]  /*0830*/  IADD3.X R9, PT, PT, RZ, R9, RZ, P1, !PT ;  /* 0x00000009ff097210 */ /* 0x000fe20000ffe4ff */
[----:B------:R-:W-:Y:S01]  /*0840*/  IMAD R13, R13, R7, R11 ;  /* 0x000000070d0d7224 */ /* 0x000fe200078e020b */
[----:B------:R-:W-:-:S03]  /*0850*/  IADD3 R15, P1, PT, -R10, R2, RZ ;  /* 0x000000020a0f7210 */ /* 0x000fc60007f3e1ff */
[-C--:B------:R-:W-:Y:S01]  /*0860*/  IMAD R10, R9, R8.reuse, R13 ;  /* 0x00000008090a7224 */ /* 0x080fe200078e020d */
[----:B------:R-:W-:-:S03]  /*0870*/  ISETP.GE.U32.AND P0, PT, R15, R8, PT ;  /* 0x000000080f00720c */ /* 0x000fc60003f06070 */
[----:B------:R-:W-:Y:S01]  /*0880*/  IMAD.X R10, R3, 0x1, ~R10, P1 ;  /* 0x00000001030a7824 */ /* 0x000fe200008e0e0a */
[----:B------:R-:W-:-:S04]  /*0890*/  IADD3 R11, P1, PT, -R8, R15, RZ ;  /* 0x0000000f080b7210 */ /* 0x000fc80007f3e1ff */
[C---:B------:R-:W-:Y:S01]  /*08a0*/  ISETP.GE.U32.AND.EX P0, PT, R10.reuse, R7, PT, P0 ;  /* 0x000000070a00720c */ /* 0x040fe20003f06100 */
[----:B------:R-:W-:Y:S01]  /*08b0*/  IMAD.X R12, R10, 0x1, ~R7, P1 ;  /* 0x000000010a0c7824 */ /* 0x000fe200008e0e07 */
[----:B------:R-:W-:Y:S02]  /*08c0*/  ISETP.NE.U32.AND P1, PT, R8, RZ, PT ;  /* 0x000000ff0800720c */ /* 0x000fe40003f25070 */
[----:B------:R-:W-:Y:S02]  /*08d0*/  SEL R11, R11, R15, P0 ;  /* 0x0000000f0b0b7207 */ /* 0x000fe40000000000 */
[----:B------:R-:W-:Y:S02]  /*08e0*/  SEL R12, R12, R10, P0 ;  /* 0x0000000a0c0c7207 */ /* 0x000fe40000000000 */
[----:B------:R-:W-:Y:S02]  /*08f0*/  ISETP.GE.U32.AND P0, PT, R11, R8, PT ;  /* 0x000000080b00720c */ /* 0x000fe40003f06070 */
[----:B------:R-:W-:-:S02]  /*0900*/  IADD3 R9, P2, PT, -R8, R11, RZ ;  /* 0x0000000b08097210 */ /* 0x000fc40007f5e1ff */
[----:B------:R-:W-:Y:S02]  /*0910*/  ISETP.GE.U32.AND.EX P0, PT, R12, R7, PT, P0 ;  /* 0x000000070c00720c */ /* 0x000fe40003f06100 */
[CC--:B------:R-:W-:Y:S02]  /*0920*/  IADD3.X R10, PT, PT, ~R7.reuse, R12.reuse, RZ, P2, !PT ;  /* 0x0000000c070a7210 */ /* 0x0c0fe400017fe5ff */
[----:B------:R-:W-:Y:S01]  /*0930*/  ISETP.NE.AND.EX P1, PT, R7, RZ, PT, P1 ;  /* 0x000000ff0700720c */ /* 0x000fe20003f25310 */
[----:B------:R-:W-:Y:S01]  /*0940*/  IMAD.MOV.U32 R7, RZ, RZ, 0x0 ;  /* 0x00000000ff077424 */ /* 0x000fe200078e00ff */
[----:B------:R-:W-:Y:S02]  /*0950*/  SEL R8, R9, R11, P0 ;  /* 0x0000000b09087207 */ /* 0x000fe40000000000 */
[----:B------:R-:W-:Y:S02]  /*0960*/  SEL R9, R10, R12, P0 ;  /* 0x0000000c0a097207 */ /* 0x000fe40000000000 */
[----:B------:R-:W-:-:S02]  /*0970*/  SEL R8, R8, 0xffffffff, P1 ;  /* 0xffffffff08087807 */ /* 0x000fc40000800000 */
[----:B------:R-:W-:Y:S01]  /*0980*/  SEL R9, R9, 0xffffffff, P1 ;  /* 0xffffffff09097807 */ /* 0x000fe20000800000 */
[----:B------:R-:W-:Y:S06]  /*0990*/  RET.REL.NODEC R6 `(_Z18PierwszaCzyZlozonaPyPbS_) ;  /* 0xfffffff406987950 */ /* 0x000fec0003c3ffff */
.L_x_5:
[----:B------:R-:W-:-:S00]  /*09a0*/  BRA `(.L_x_5) ;  /* 0xfffffffc00fc7947 */ /* 0x000fc0000383ffff */
[----:B------:R-:W-:-:S00]  /*09b0*/  NOP ;  /* 0x0000000000007918 */ /* 0x000fc00000000000 */
        /* <DEDUP_REMOVED lines=12> */
.L_x_9:


//--------------------- .text._Z20PierwszaCzyZlozona23PyPb --------------------------
	.section	.text._Z20PierwszaCzyZlozona23PyPb,"ax",@progbits
	.align	128
        .global         _Z20PierwszaCzyZlozona23PyPb
        .type           _Z20PierwszaCzyZlozona23PyPb,@function
        .size           _Z20PierwszaCzyZlozona23PyPb,(.L_x_10 - _Z20PierwszaCzyZlozona23PyPb)
        .other          _Z20PierwszaCzyZlozona23PyPb,@"STO_CUDA_ENTRY STV_DEFAULT"
_Z20PierwszaCzyZlozona23PyPb:
.text._Z20PierwszaCzyZlozona23PyPb:
[----:B------:R-:W-:Y:S08]  /*0000*/  LDC R1, c[0x0][0x37c] ;  /* 0x0000df00ff017b82 */ /* 0x000ff00000000800 */
[----:B------:R-:W0:Y:S01]  /*0010*/  LDC.64 R2, c[0x0][0x380] ;  /* 0x0000e000ff027b82 */ /* 0x000e220000000a00 */
[----:B------:R-:W0:Y:S02]  /*0020*/  LDCU.64 UR4, c[0x0][0x358] ;  /* 0x00006b00ff0477ac */ /* 0x000e240008000a00 */
[----:B0-----:R-:W2:Y:S01]  /*0030*/  LDG.E.64 R2, desc[UR4][R2.64] ;  /* 0x0000000402027981 */ /* 0x001ea2000c1e1b00 */
[----:B------:R-:W0:Y:S02]  /*0040*/  S2R R0, SR_TID.X ;  /* 0x0000000000007919 */ /* 0x000e240000002100 */
[----:B0-----:R-:W-:Y:S01]  /*0050*/  VIADD R0, R0, 0x2 ;  /* 0x0000000200007836 */ /* 0x001fe20000000000 */
[----:B--2---:R-:W-:-:S13]  /*0060*/  ISETP.NE.U32.AND P0, PT, R3, RZ, PT ;  /* 0x000000ff0300720c */ /* 0x004fda0003f05070 */
[----:B------:R-:W-:Y:S05]  /*0070*/  @P0 BRA `(.L_x_6) ;  /* 0x0000000000500947 */ /* 0x000fea0003800000 */
[----:B------:R-:W0:Y:S01]  /*0080*/  I2F.U32.RP R3, R0 ;  /* 0x0000000000037306 */ /* 0x000e220000209000 */
[----:B------:R-:W-:Y:S02]  /*0090*/  IADD3 R7, PT, PT, RZ, -R0, RZ ;  /* 0x80000000ff077210 */ /* 0x000fe40007ffe0ff */
[----:B------:R-:W-:-:S05]  /*00a0*/  ISETP.NE.U32.AND P1, PT, R0, RZ, PT ;  /* 0x000000ff0000720c */ /* 0x000fca0003f25070 */
[----:B0-----:R-:W0:Y:S02]  /*00b0*/  MUFU.RCP R3, R3 ;  /* 0x0000000300037308 */ /* 0x001e240000001000 */
[----:B0-----:R-:W-:-:S06]  /*00c0*/  VIADD R4, R3, 0xffffffe ;  /* 0x0ffffffe03047836 */ /* 0x001fcc0000000000 */
[----:B------:R0:W1:Y:S02]  /*00d0*/  F2I.FTZ.U32.TRUNC.NTZ R5, R4 ;  /* 0x0000000400057305 */ /* 0x000064000021f000 */
[----:B0-----:R-:W-:Y:S02]  /*00e0*/  IMAD.MOV.U32 R4, RZ, RZ, RZ ;  /* 0x000000ffff047224 */ /* 0x001fe400078e00ff */
[----:B-1----:R-:W-:-:S04]  /*00f0*/  IMAD R7, R7, R5, RZ ;  /* 0x0000000507077224 */ /* 0x002fc800078e02ff */
[----:B------:R-:W-:-:S06]  /*0100*/  IMAD.HI.U32 R5, R5, R7, R4 ;  /* 0x0000000705057227 */ /* 0x000fcc00078e0004 */
[----:B------:R-:W-:-:S04]  /*0110*/  IMAD.HI.U32 R5, R5, R2, RZ ;  /* 0x0000000205057227 */ /* 0x000fc800078e00ff */
[----:B------:R-:W-:-:S04]  /*0120*/  IMAD.MOV R5, RZ, RZ, -R5 ;  /* 0x000000ffff057224 */ /* 0x000fc800078e0a05 */
[----:B------:R-:W-:-:S05]  /*0130*/  IMAD R5, R0, R5, R2 ;  /* 0x0000000500057224 */ /* 0x000fca00078e0202 */
[----:B------:R-:W-:-:S13]  /*0140*/  ISETP.GE.U32.AND P0, PT, R5, R0, PT ;  /* 0x000000000500720c */ /* 0x000fda0003f06070 */
[----:B------:R-:W-:-:S04]  /*0150*/  @P0 IADD3 R5, PT, PT, -R0, R5, RZ ;  /* 0x0000000500050210 */ /* 0x000fc80007ffe1ff */
[----:B------:R-:W-:-:S13]  /*0160*/  ISETP.GE.U32.AND P0, PT, R5, R0, PT ;  /* 0x000000000500720c */ /* 0x000fda0003f06070 */
[----:B------:R-:W-:Y:S01]  /*0170*/  @P0 IMAD.IADD R5, R5, 0x1, -R0 ;  /* 0x0000000105050824 */ /* 0x000fe200078e0a00 */
[----:B------:R-:W-:-:S04]  /*0180*/  @!P1 LOP3.LUT R5, RZ, R0, RZ, 0x33, !PT ;  /* 0x00000000ff059212 */ /* 0x000fc800078e33ff */
[----:B------:R-:W-:-:S04]  /*0190*/  ISETP.NE.U32.AND P0, PT, R5, RZ, PT ;  /* 0x000000ff0500720c */ /* 0x000fc80003f05070 */
[----:B------:R-:W-:Y:S01]  /*01a0*/  ISETP.NE.AND.EX P0, PT, RZ, RZ, PT, P0 ;  /* 0x000000ffff00720c */ /* 0x000fe20003f05300 */
[----:B------:R-:W-:-:S12]  /*01b0*/  BRA `(.L_x_7) ;  /* 0x0000000000107947 */ /* 0x000fd80003800000 */
.L_x_6:
[----:B------:R-:W-:-:S07]  /*01c0*/  MOV R4, 0x1e0 ;  /* 0x000001e000047802 */ /* 0x000fce0000000f00 */
[----:B------:R-:W-:Y:S05]  /*01d0*/  CALL.REL.NOINC `($__internal_1_$__cuda_sm20_rem_u64) ;  /* 0x0000000000187944 */ /* 0x000fea0003c00000 */
[----:B------:R-:W-:-:S04]  /*01e0*/  ISETP.NE.U32.AND P0, PT, R0, RZ, PT ;  /* 0x000000ff0000720c */ /* 0x000fc80003f05070 */
[----:B------:R-:W-:-:S13]  /*01f0*/  ISETP.NE.AND.EX P0, PT, R2, RZ, PT, P0 ;  /* 0x000000ff0200720c */ /* 0x000fda0003f05300 */
.L_x_7:
[----:B------:R-:W-:Y:S05]  /*0200*/  @P0 EXIT ;  /* 0x000000000000094d */ /* 0x000fea0003800000 */
[----:B------:R-:W0:Y:S02]  /*0210*/  LDC.64 R2, c[0x0][0x388] ;  /* 0x0000e200ff027b82 */ /* 0x000e240000000a00 */
[----:B0-----:R-:W-:Y:S01]  /*0220*/  STG.E.U8 desc[UR4][R2.64], RZ ;  /* 0x000000ff02007986 */ /* 0x001fe2000c101104 */
[----:B------:R-:W-:Y:S05]  /*0230*/  EXIT ;  /* 0x000000000000794d */ /* 0x000fea0003800000 */
        .weak           $__internal_1_$__cuda_sm20_rem_u64
        .type           $__internal_1_$__cuda_sm20_rem_u64,@function
        .size           $__internal_1_$__cuda_sm20_rem_u64,(.L_x_10 - $__internal_1_$__cuda_sm20_rem_u64)
$__internal_1_$__cuda_sm20_rem_u64:
[----:B------:R-:W-:Y:S02]  /*0240*/  HFMA2 R11, -RZ, RZ, 0, 0 ;  /* 0x00000000ff0b7431 */ /* 0x000fe400000001ff */
[----:B------:R-:W-:-:S04]  /*0250*/  IMAD.MOV.U32 R10, RZ, RZ, R0 ;  /* 0x000000ffff0a7224 */ /* 0x000fc800078e0000 */
[----:B------:R-:W0:Y:S08]  /*0260*/  I2F.U64.RP R5, R10 ;  /* 0x0000000a00057312 */ /* 0x000e300000309000 */
[----:B0-----:R-:W0:Y:S02]  /*0270*/  MUFU.RCP R5, R5 ;  /* 0x0000000500057308 */ /* 0x001e240000001000 */
[----:B0-----:R-:W-:-:S06]  /*0280*/  VIADD R6, R5, 0x1ffffffe ;  /* 0x1ffffffe05067836 */ /* 0x001fcc0000000000 */
[----:B------:R-:W0:Y:S02]  /*0290*/  F2I.U64.TRUNC R6, R6 ;  /* 0x0000000600067311 */ /* 0x000e24000020d800 */
[----:B0-----:R-:W-:-:S04]  /*02a0*/  IMAD.WIDE.U32 R8, R6, R0, RZ ;  /* 0x0000000006087225 */ /* 0x001fc800078e00ff */
[----:B------:R-:W-:Y:S01]  /*02b0*/  IMAD R9, R7, R0, R9 ;  /* 0x0000000007097224 */ /* 0x000fe200078e0209 */
[----:B------:R-:W-:-:S05]  /*02c0*/  IADD3 R13, P0, PT, RZ, -R8, RZ ;  /* 0x80000008ff0d7210 */ /* 0x000fca0007f1e0ff */
        /* <DEDUP_REMOVED lines=10> */
[----:B------:R-:W-:-:S03]  /*0370*/  IMAD.WIDE.U32 R6, R9, R0, RZ ;  /* 0x0000000009067225 */ /* 0x000fc600078e00ff */
[----:B------:R-:W-:Y:S01]  /*0380*/  IADD3 R11, P0, PT, RZ, -R6, RZ ;  /* 0x80000006ff0b7210 */ /* 0x000fe20007f1e0ff */
[----:B------:R-:W-:Y:S02]  /*0390*/  IMAD R6, R5, R0, R7 ;  /* 0x0000000005067224 */ /* 0x000fe400078e0207 */
[----:B------:R-:W-:Y:S02]  /*03a0*/  IMAD.MOV.U32 R7, RZ, RZ, RZ ;  /* 0x000000ffff077224 */ /* 0x000fe400078e00ff */
[----:B------:R-:W-:-:S04]  /*03b0*/  IMAD.HI.U32 R8, R9, R11, RZ ;  /* 0x0000000b09087227 */ /* 0x000fc800078e00ff */
[----:B------:R-:W-:-:S04]  /*03c0*/  IMAD.X R6, RZ, RZ, ~R6, P0 ;  /* 0x000000ffff067224 */ /* 0x000fc800000e0e06 */
        /* <DEDUP_REMOVED lines=15> */
[----:B------:R-:W-:-:S05]  /*04c0*/  IADD3.X R5, PT, PT, RZ, R5, RZ, P1, !PT ;  /* 0x00000005ff057210 */ /* 0x000fca0000ffe4ff */
[----:B------:R-:W-:Y:S01]  /*04d0*/  IMAD R8, R5, R0, R7 ;  /* 0x0000000005087224 */ /* 0x000fe200078e0207 */
[----:B------:R-:W-:-:S04]  /*04e0*/  IADD3 R7, P0, PT, -R6, R2, RZ ;  /* 0x0000000206077210 */ /* 0x000fc80007f1e1ff */
[----:B------:R-:W-:Y:S01]  /*04f0*/  IADD3 R5, P1, PT, -R0, R7, RZ ;  /* 0x0000000700057210 */ /* 0x000fe20007f3e1ff */
[----:B------:R-:W-:Y:S01]  /*0500*/  IMAD.X R3, R3, 0x1, ~R8, P0 ;  /* 0x0000000103037824 */ /* 0x000fe200000e0e08 */
[----:B------:R-:W-:-:S04]  /*0510*/  ISETP.GE.U32.AND P0, PT, R7, R0, PT ;  /* 0x000000000700720c */ /* 0x000fc80003f06070 */
[C---:B------:R-:W-:Y:S02]  /*0520*/  ISETP.GE.U32.AND.EX P0, PT, R3.reuse, RZ, PT, P0 ;  /* 0x000000ff0300720c */ /* 0x040fe40003f06100 */
[----:B------:R-:W-:Y:S02]  /*0530*/  IADD3.X R6, PT, PT, R3, -0x1, RZ, P1, !PT ;  /* 0xffffffff03067810 */ /* 0x000fe40000ffe4ff */
[----:B------:R-:W-:Y:S02]  /*0540*/  SEL R5, R5, R7, P0 ;  /* 0x0000000705057207 */ /* 0x000fe40000000000 */
[----:B------:R-:W-:Y:S02]  /*0550*/  SEL R6, R6, R3, P0 ;  /* 0x0000000306067207 */ /* 0x000fe40000000000 */
[----:B------:R-:W-:Y:S02]  /*0560*/  ISETP.GE.U32.AND P0, PT, R5, R0, PT ;  /* 0x000000000500720c */ /* 0x000fe40003f06070 */
[----:B------:R-:W-:-:S02]  /*0570*/  IADD3 R2, P2, PT, -R0, R5, RZ ;  /* 0x0000000500027210 */ /* 0x000fc40007f5e1ff */
[----:B------:R-:W-:Y:S02]  /*0580*/  ISETP.GE.U32.AND.EX P0, PT, R6, RZ, PT, P0 ;  /* 0x000000ff0600720c */ /* 0x000fe40003f06100 */
[----:B------:R-:W-:Y:S02]  /*0590*/  ISETP.NE.U32.AND P1, PT, R0, RZ, PT ;  /* 0x000000ff0000720c */ /* 0x000fe40003f25070 */
[----:B------:R-:W-:Y:S01]  /*05a0*/  SEL R0, R2, R5, P0 ;  /* 0x0000000502007207 */ /* 0x000fe20000000000 */
[----:B------:R-:W-:Y:S01]  /*05b0*/  HFMA2 R5, -RZ, RZ, 0, 0 ;  /* 0x00000000ff057431 */ /* 0x000fe200000001ff */
[----:B------:R-:W-:Y:S02]  /*05c0*/  IADD3.X R3, PT, PT, R6, -0x1, RZ, P2, !PT ;  /* 0xffffffff06037810 */ /* 0x000fe400017fe4ff */
[----:B------:R-:W-:Y:S02]  /*05d0*/  ISETP.NE.AND.EX P1, PT, RZ, RZ, PT, P1 ;  /* 0x000000ffff00720c */ /* 0x000fe40003f25310 */
[----:B------:R-:W-:-:S02]  /*05e0*/  SEL R2, R3, R6, P0 ;  /* 0x0000000603027207 */ /* 0x000fc40000000000 */
[----:B------:R-:W-:Y:S02]  /*05f0*/  SEL R0, R0, 0xffffffff, P1 ;  /* 0xffffffff00007807 */ /* 0x000fe40000800000 */
[----:B------:R-:W-:Y:S01]  /*0600*/  SEL R2, R2, 0xffffffff, P1 ;  /* 0xffffffff02027807 */ /* 0x000fe20000800000 */
[----:B------:R-:W-:Y:S06]  /*0610*/  RET.REL.NODEC R4 `(_Z20PierwszaCzyZlozona23PyPb) ;  /* 0xfffffff804787950 */ /* 0x000fec0003c3ffff */
.L_x_8:
        /* <DEDUP_REMOVED lines=14> */
.L_x_10:


//--------------------- .nv.shared.reserved.0     --------------------------
	.section	.nv.shared.reserved.0,"aw",@nobits
	.weak		__nv_reservedSMEM_offset_0_alias
	.size		__nv_reservedSMEM_offset_0_alias, 0, 64
	.other		__nv_reservedSMEM_offset_0_alias,@"STO_CUDA_RESERVED_SHARED STV_DEFAULT"
__nv_reservedSMEM_offset_0_alias:
	.zero		0
	.zero		64


//--------------------- .nv.constant0._Z18PierwszaCzyZlozonaPyPbS_ --------------------------
	.section	.nv.constant0._Z18PierwszaCzyZlozonaPyPbS_,"a",@progbits
	.sectionflags	@""
	.align	4
.nv.constant0._Z18PierwszaCzyZlozonaPyPbS_:
	.zero		920


//--------------------- .nv.constant0._Z20PierwszaCzyZlozona23PyPb --------------------------
	.section	.nv.constant0._Z20PierwszaCzyZlozona23PyPb,"a",@progbits
	.sectionflags	@""
	.align	4
.nv.constant0._Z20PierwszaCzyZlozona23PyPb:
	.zero		912


//--------------------- SYMBOLS --------------------------

	.type		.nv.reservedSmem.offset0,@object
	.size		.nv.reservedSmem.offset0,0x4
